//
// Generated by NVIDIA NVVM Compiler
//
// Compiler Build ID: CL-36424714
// Cuda compilation tools, release 13.0, V13.0.88
// Based on NVVM 20.0.0
//

.version 9.0
.target sm_100
.address_size 64

	// .globl	_Z8xorShiftPii

.visible .entry _Z8xorShiftPii(
	.param .u64 .ptr .align 1 _Z8xorShiftPii_param_0,
	.param .u32 _Z8xorShiftPii_param_1
)
{
	.reg .pred 	%p<13>;
	.reg .b32 	%r<154>;
	.reg .b64 	%rd<10>;

	ld.param.u32 	%r36, [_Z8xorShiftPii_param_1];
	mov.u32 	%r152, %tid.x;
	// begin inline asm
	mov.u32 %r37, %envreg2;
	// end inline asm
	cvt.u64.u32 	%rd4, %r37;
	// begin inline asm
	mov.u32 %r38, %envreg1;
	// end inline asm
	cvt.u64.u32 	%rd5, %r38;
	shl.b64 	%rd6, %rd5, 32;
	or.b64  	%rd1, %rd6, %rd4;
	mov.u32 	%r39, %ntid.x;
	sub.s32 	%r40, %r39, %r152;
	mov.u32 	%r153, %r40;
	setp.eq.s32 	%p1, %r36, -15;
	@%p1 bra 	$L__BB0_16;
	sub.s32 	%r42, 16, %r36;
	mov.b32 	%r43, 1;
	shl.b32 	%r44, %r43, %r42;
	mov.u32 	%r151, %ctaid.x;
	add.s32 	%r150, %r152, 1;
	add.s64 	%rd3, %rd1, 4;
	mov.u32 	%r45, %tid.y;
	add.s32 	%r46, %r152, %r45;
	mov.u32 	%r47, %tid.z;
	or.b32  	%r4, %r46, %r47;
	mov.u32 	%r48, %nctaid.x;
	mov.u32 	%r49, %nctaid.y;
	mul.lo.s32 	%r50, %r48, %r49;
	mov.u32 	%r51, %nctaid.z;
	mul.lo.s32 	%r52, %r50, %r51;
	mov.u32 	%r53, %ctaid.y;
	add.s32 	%r54, %r151, %r53;
	mov.u32 	%r55, %ctaid.z;
	neg.s32 	%r56, %r55;
	setp.eq.s32 	%p2, %r54, %r56;
	sub.s32 	%r57, -2147483647, %r52;
	selp.b32 	%r5, %r57, 1, %p2;
	max.s32 	%r6, %r44, 1;
	mov.b32 	%r139, 0;
$L__BB0_2:
	mov.u32 	%r58, %r153;
	mov.u32 	%r59, %r153;
	shr.u32 	%r60, %r59, 21;
	shr.u32 	%r61, %r152, 4;
	xor.b32  	%r62, %r61, %r58;
	xor.b32  	%r63, %r62, %r60;
	xor.b32  	%r64, %r63, %r152;
	and.b32  	%r65, %r64, 31;
	shl.b32 	%r11, %r65, %r36;
	setp.lt.s32 	%p3, %r11, 1;
	@%p3 bra 	$L__BB0_10;
	and.b32  	%r12, %r11, 3;
	setp.lt.u32 	%p4, %r11, 4;
	mov.u32 	%r145, %r151;
	mov.u32 	%r146, %r150;
	@%p4 bra 	$L__BB0_6;
	and.b32  	%r67, %r11, 2147483644;
	neg.s32 	%r140, %r67;
	mov.u32 	%r145, %r151;
	mov.u32 	%r146, %r150;
$L__BB0_5:
	shl.b32 	%r68, %r152, 15;
	xor.b32  	%r69, %r68, %r152;
	mov.u32 	%r70, %r153;
	mov.u32 	%r71, %r153;
	mov.u32 	%r72, %r153;
	shr.s32 	%r73, %r72, 21;
	shr.s32 	%r74, %r69, 4;
	xor.b32  	%r75, %r74, %r71;
	xor.b32  	%r76, %r75, %r73;
	xor.b32  	%r77, %r76, %r69;
	mov.u32 	%r153, %r77;
	shl.b32 	%r78, %r145, 15;
	xor.b32  	%r79, %r78, %r145;
	mov.u32 	%r152, %r153;
	mov.u32 	%r80, %r153;
	mov.u32 	%r81, %r153;
	shr.s32 	%r82, %r81, 21;
	shr.s32 	%r83, %r79, 4;
	xor.b32  	%r84, %r83, %r80;
	xor.b32  	%r85, %r84, %r82;
	xor.b32  	%r86, %r85, %r79;
	mov.u32 	%r153, %r86;
	shl.b32 	%r87, %r146, 15;
	xor.b32  	%r88, %r87, %r146;
	mov.u32 	%r145, %r153;
	mov.u32 	%r89, %r153;
	mov.u32 	%r90, %r153;
	shr.s32 	%r91, %r90, 21;
	shr.s32 	%r92, %r88, 4;
	xor.b32  	%r93, %r92, %r89;
	xor.b32  	%r94, %r93, %r91;
	xor.b32  	%r95, %r94, %r88;
	mov.u32 	%r153, %r95;
	shl.b32 	%r96, %r70, 15;
	xor.b32  	%r97, %r96, %r70;
	mov.u32 	%r146, %r153;
	mov.u32 	%r98, %r153;
	mov.u32 	%r99, %r153;
	shr.s32 	%r100, %r99, 21;
	shr.s32 	%r101, %r97, 4;
	xor.b32  	%r102, %r101, %r98;
	xor.b32  	%r103, %r102, %r100;
	xor.b32  	%r104, %r103, %r97;
	mov.u32 	%r153, %r104;
	add.s32 	%r140, %r140, 4;
	setp.ne.s32 	%p5, %r140, 0;
	@%p5 bra 	$L__BB0_5;
$L__BB0_6:
	setp.eq.s32 	%p6, %r12, 0;
	mov.u32 	%r150, %r146;
	mov.u32 	%r151, %r145;
	@%p6 bra 	$L__BB0_10;
	shl.b32 	%r105, %r152, 15;
	xor.b32  	%r106, %r105, %r152;
	mov.u32 	%r28, %r153;
	mov.u32 	%r107, %r153;
	mov.u32 	%r108, %r153;
	shr.s32 	%r109, %r108, 21;
	shr.s32 	%r110, %r106, 4;
	xor.b32  	%r111, %r110, %r107;
	xor.b32  	%r112, %r111, %r109;
	xor.b32  	%r113, %r112, %r106;
	mov.u32 	%r153, %r113;
	setp.eq.s32 	%p7, %r12, 1;
	mov.u32 	%r150, %r28;
	mov.u32 	%r151, %r146;
	mov.u32 	%r152, %r145;
	@%p7 bra 	$L__BB0_10;
	shl.b32 	%r114, %r145, 15;
	xor.b32  	%r115, %r114, %r145;
	mov.u32 	%r29, %r153;
	mov.u32 	%r116, %r153;
	mov.u32 	%r117, %r153;
	shr.s32 	%r118, %r117, 21;
	shr.s32 	%r119, %r115, 4;
	xor.b32  	%r120, %r119, %r116;
	xor.b32  	%r121, %r120, %r118;
	xor.b32  	%r122, %r121, %r115;
	mov.u32 	%r153, %r122;
	setp.eq.s32 	%p8, %r12, 2;
	mov.u32 	%r150, %r29;
	mov.u32 	%r151, %r28;
	mov.u32 	%r152, %r146;
	@%p8 bra 	$L__BB0_10;
	shl.b32 	%r123, %r146, 15;
	xor.b32  	%r124, %r123, %r146;
	mov.u32 	%r150, %r153;
	mov.u32 	%r125, %r153;
	mov.u32 	%r126, %r153;
	shr.s32 	%r127, %r126, 21;
	shr.s32 	%r128, %r124, 4;
	xor.b32  	%r129, %r128, %r125;
	xor.b32  	%r130, %r129, %r127;
	xor.b32  	%r131, %r130, %r124;
	mov.u32 	%r153, %r131;
	mov.u32 	%r151, %r29;
	mov.u32 	%r152, %r28;
$L__BB0_10:
	setp.ne.s64 	%p9, %rd1, 0;
	@%p9 bra 	$L__BB0_12;
	// begin inline asm
	trap;
	// end inline asm
$L__BB0_12:
	setp.ne.s32 	%p10, %r4, 0;
	barrier.sync 	0;
	@%p10 bra 	$L__BB0_15;
	// begin inline asm
	atom.add.release.gpu.u32 %r132,[%rd3],%r5;
	// end inline asm
$L__BB0_14:
	// begin inline asm
	ld.acquire.gpu.u32 %r134,[%rd3];
	// end inline asm
	xor.b32  	%r135, %r134, %r132;
	setp.gt.s32 	%p11, %r135, -1;
	@%p11 bra 	$L__BB0_14;
$L__BB0_15:
	barrier.sync 	0;
	add.s32 	%r139, %r139, 1;
	setp.ne.s32 	%p12, %r139, %r6;
	@%p12 bra 	$L__BB0_2;
$L__BB0_16:
	ret;

}
	// .globl	_Z14xorShiftNoSyncPii
.visible .entry _Z14xorShiftNoSyncPii(
	.param .u64 .ptr .align 1 _Z14xorShiftNoSyncPii_param_0,
	.param .u32 _Z14xorShiftNoSyncPii_param_1
)
{
	.reg .pred 	%p<9>;
	.reg .b32 	%r<132>;
	.reg .b64 	%rd<3>;

	ld.param.u32 	%r33, [_Z14xorShiftNoSyncPii_param_1];
	mov.u32 	%r130, %tid.x;
	mov.u32 	%r34, %ntid.x;
	sub.s32 	%r35, %r34, %r130;
	mov.u32 	%r131, %r35;
	setp.eq.s32 	%p1, %r33, -15;
	@%p1 bra 	$L__BB1_11;
	sub.s32 	%r37, 16, %r33;
	mov.b32 	%r38, 1;
	shl.b32 	%r39, %r38, %r37;
	add.s32 	%r128, %r130, 1;
	mov.u32 	%r129, %ctaid.x;
	max.s32 	%r4, %r39, 1;
	mov.b32 	%r117, 0;
$L__BB1_2:
	mov.u32 	%r40, %r131;
	mov.u32 	%r41, %r131;
	shr.u32 	%r42, %r41, 21;
	shr.u32 	%r43, %r130, 4;
	xor.b32  	%r44, %r43, %r40;
	xor.b32  	%r45, %r44, %r42;
	xor.b32  	%r46, %r45, %r130;
	and.b32  	%r47, %r46, 31;
	shl.b32 	%r9, %r47, %r33;
	setp.lt.s32 	%p2, %r9, 1;
	@%p2 bra 	$L__BB1_10;
	and.b32  	%r10, %r9, 3;
	setp.lt.u32 	%p3, %r9, 4;
	mov.u32 	%r123, %r129;
	mov.u32 	%r124, %r128;
	@%p3 bra 	$L__BB1_6;
	and.b32  	%r49, %r9, 2147483644;
	neg.s32 	%r118, %r49;
	mov.u32 	%r123, %r129;
	mov.u32 	%r124, %r128;
$L__BB1_5:
	shl.b32 	%r50, %r130, 15;
	xor.b32  	%r51, %r50, %r130;
	mov.u32 	%r52, %r131;
	mov.u32 	%r53, %r131;
	mov.u32 	%r54, %r131;
	shr.s32 	%r55, %r54, 21;
	shr.s32 	%r56, %r51, 4;
	xor.b32  	%r57, %r56, %r53;
	xor.b32  	%r58, %r57, %r55;
	xor.b32  	%r59, %r58, %r51;
	mov.u32 	%r131, %r59;
	shl.b32 	%r60, %r123, 15;
	xor.b32  	%r61, %r60, %r123;
	mov.u32 	%r130, %r131;
	mov.u32 	%r62, %r131;
	mov.u32 	%r63, %r131;
	shr.s32 	%r64, %r63, 21;
	shr.s32 	%r65, %r61, 4;
	xor.b32  	%r66, %r65, %r62;
	xor.b32  	%r67, %r66, %r64;
	xor.b32  	%r68, %r67, %r61;
	mov.u32 	%r131, %r68;
	shl.b32 	%r69, %r124, 15;
	xor.b32  	%r70, %r69, %r124;
	mov.u32 	%r123, %r131;
	mov.u32 	%r71, %r131;
	mov.u32 	%r72, %r131;
	shr.s32 	%r73, %r72, 21;
	shr.s32 	%r74, %r70, 4;
	xor.b32  	%r75, %r74, %r71;
	xor.b32  	%r76, %r75, %r73;
	xor.b32  	%r77, %r76, %r70;
	mov.u32 	%r131, %r77;
	shl.b32 	%r78, %r52, 15;
	xor.b32  	%r79, %r78, %r52;
	mov.u32 	%r124, %r131;
	mov.u32 	%r80, %r131;
	mov.u32 	%r81, %r131;
	shr.s32 	%r82, %r81, 21;
	shr.s32 	%r83, %r79, 4;
	xor.b32  	%r84, %r83, %r80;
	xor.b32  	%r85, %r84, %r82;
	xor.b32  	%r86, %r85, %r79;
	mov.u32 	%r131, %r86;
	add.s32 	%r118, %r118, 4;
	setp.ne.s32 	%p4, %r118, 0;
	@%p4 bra 	$L__BB1_5;
$L__BB1_6:
	setp.eq.s32 	%p5, %r10, 0;
	mov.u32 	%r128, %r124;
	mov.u32 	%r129, %r123;
	@%p5 bra 	$L__BB1_10;
	shl.b32 	%r87, %r130, 15;
	xor.b32  	%r88, %r87, %r130;
	mov.u32 	%r26, %r131;
	mov.u32 	%r89, %r131;
	mov.u32 	%r90, %r131;
	shr.s32 	%r91, %r90, 21;
	shr.s32 	%r92, %r88, 4;
	xor.b32  	%r93, %r92, %r89;
	xor.b32  	%r94, %r93, %r91;
	xor.b32  	%r95, %r94, %r88;
	mov.u32 	%r131, %r95;
	setp.eq.s32 	%p6, %r10, 1;
	mov.u32 	%r128, %r26;
	mov.u32 	%r129, %r124;
	mov.u32 	%r130, %r123;
	@%p6 bra 	$L__BB1_10;
	shl.b32 	%r96, %r123, 15;
	xor.b32  	%r97, %r96, %r123;
	mov.u32 	%r27, %r131;
	mov.u32 	%r98, %r131;
	mov.u32 	%r99, %r131;
	shr.s32 	%r100, %r99, 21;
	shr.s32 	%r101, %r97, 4;
	xor.b32  	%r102, %r101, %r98;
	xor.b32  	%r103, %r102, %r100;
	xor.b32  	%r104, %r103, %r97;
	mov.u32 	%r131, %r104;
	setp.eq.s32 	%p7, %r10, 2;
	mov.u32 	%r128, %r27;
	mov.u32 	%r129, %r26;
	mov.u32 	%r130, %r124;
	@%p7 bra 	$L__BB1_10;
	shl.b32 	%r105, %r124, 15;
	xor.b32  	%r106, %r105, %r124;
	mov.u32 	%r128, %r131;
	mov.u32 	%r107, %r131;
	mov.u32 	%r108, %r131;
	shr.s32 	%r109, %r108, 21;
	shr.s32 	%r110, %r106, 4;
	xor.b32  	%r111, %r110, %r107;
	xor.b32  	%r112, %r111, %r109;
	xor.b32  	%r113, %r112, %r106;
	mov.u32 	%r131, %r113;
	mov.u32 	%r129, %r27;
	mov.u32 	%r130, %r26;
$L__BB1_10:
	add.s32 	%r117, %r117, 1;
	setp.ne.s32 	%p8, %r117, %r4;
	@%p8 bra 	$L__BB1_2;
$L__BB1_11:
	ret;

}


// ===== COMPILED SASS (sm_100) =====

	.target	sm_100

	.elftype	@"ET_EXEC"


//--------------------- .note.nv.tkinfo           --------------------------
	.section	.note.nv.tkinfo,"",@"SHT_NOTE"
	.sectionflags	@"SHF_NOTE_NV_TKINFO"
	.tkinfo
        /*0018*/ 	.word	0x00000002
        /*0030*/ 	.string	""
        /*0030*/ 	.string	"ptxas"
        /*0030*/ 	.string	"Cuda compilation tools, release 13.0, V13.0.88"
        /*0030*/ 	.string	"Build cuda_13.0.r13.0/compiler.36424714_0"
        /*0030*/ 	.string	"-arch sm_100 -m 64 "



//--------------------- .note.nv.cuinfo           --------------------------
	.section	.note.nv.cuinfo,"",@"SHT_NOTE"
	.sectionflags	@"SHF_NOTE_NV_CUINFO"
        /*0018*/ 	.short	0x0002
        /*001a*/ 	.short	0x0064
        /*001c*/ 	.short	0x0082
	.zero		2


//--------------------- .nv.info                  --------------------------
	.section	.nv.info,"",@"SHT_CUDA_INFO"
	.align	4


	//----- nvinfo : EIATTR_REGCOUNT
	.align		4
        /*0000*/ 	.byte	0x04, 0x2f
        /*0002*/ 	.short	(.L_1 - .L_0)
	.align		4
.L_0:
        /*0004*/ 	.word	index@(_Z8xorShiftPii)
        /*0008*/ 	.word	0x00000010


	//----- nvinfo : EIATTR_FRAME_SIZE
	.align		4
.L_1:
        /*000c*/ 	.byte	0x04, 0x11
        /*000e*/ 	.short	(.L_3 - .L_2)
	.align		4
.L_2:
        /*0010*/ 	.word	index@(_Z8xorShiftPii)
        /*0014*/ 	.word	0x00000000


	//----- nvinfo : EIATTR_REGCOUNT
	.align		4
.L_3:
        /*0018*/ 	.byte	0x04, 0x2f
        /*001a*/ 	.short	(.L_5 - .L_4)
	.align		4
.L_4:
        /*001c*/ 	.word	index@(_Z14xorShiftNoSyncPii)
        /*0020*/ 	.word	0x0000000e


	//----- nvinfo : EIATTR_FRAME_SIZE
	.align		4
.L_5:
        /*0024*/ 	.byte	0x04, 0x11
        /*0026*/ 	.short	(.L_7 - .L_6)
	.align		4
.L_6:
        /*0028*/ 	.word	index@(_Z14xorShiftNoSyncPii)
        /*002c*/ 	.word	0x00000000


	//----- nvinfo : EIATTR_MIN_STACK_SIZE
	.align		4
.L_7:
        /*0030*/ 	.byte	0x04, 0x12
        /*0032*/ 	.short	(.L_9 - .L_8)
	.align		4
.L_8:
        /*0034*/ 	.word	index@(_Z14xorShiftNoSyncPii)
        /*0038*/ 	.word	0x00000000


	//----- nvinfo : EIATTR_MIN_STACK_SIZE
	.align		4
.L_9:
        /*003c*/ 	.byte	0x04, 0x12
        /*003e*/ 	.short	(.L_11 - .L_10)
	.align		4
.L_10:
        /*0040*/ 	.word	index@(_Z8xorShiftPii)
        /*0044*/ 	.word	0x00000000
.L_11:


//--------------------- .nv.compat                --------------------------
	.section	.nv.compat,"",@"SHT_CUDA_COMPAT_INFO"
	.align	4
        /*0000*/ 	.byte	0x02, 0x09, 0x00, 0x00, 0x02, 0x02, 0x01, 0x00, 0x02, 0x05, 0x05, 0x00, 0x03, 0x07, 0x01, 0x01
        /*0010*/ 	.byte	0x02, 0x03, 0x00, 0x00, 0x02, 0x06, 0x01, 0x00, 0x04, 0x0b, 0x08, 0x00, 0x09, 0x00, 0x00, 0x00
        /*0020*/ 	.byte	0x00, 0x00, 0x00, 0x00


//--------------------- .nv.info._Z14xorShiftNoSyncPii --------------------------
	.section	.nv.info._Z14xorShiftNoSyncPii,"",@"SHT_CUDA_INFO"
	.sectionflags	@""
	.align	4


	//----- nvinfo : EIATTR_CUDA_API_VERSION
	.align		4
        /*0000*/ 	.byte	0x04, 0x37
        /*0002*/ 	.short	(.L_13 - .L_12)
.L_12:
        /*0004*/ 	.word	0x00000082


	//----- nvinfo : EIATTR_KPARAM_INFO
	.align		4
.L_13:
        /*0008*/ 	.byte	0x04, 0x17
        /*000a*/ 	.short	(.L_15 - .L_14)
.L_14:
        /*000c*/ 	.word	0x00000000
        /*0010*/ 	.short	0x0001
        /*0012*/ 	.short	0x0008
        /*0014*/ 	.byte	0x00, 0xf0, 0x11, 0x00


	//----- nvinfo : EIATTR_KPARAM_INFO
	.align		4
.L_15:
        /*0018*/ 	.byte	0x04, 0x17
        /*001a*/ 	.short	(.L_17 - .L_16)
.L_16:
        /*001c*/ 	.word	0x00000000
        /*0020*/ 	.short	0x0000
        /*0022*/ 	.short	0x0000
        /*0024*/ 	.byte	0x00, 0xf5, 0x21, 0x00


	//----- nvinfo : EIATTR_SPARSE_MMA_MASK
	.align		4
.L_17:
        /*0028*/ 	.byte	0x03, 0x50
        /*002a*/ 	.short	0x0000


	//----- nvinfo : EIATTR_MAXREG_COUNT
	.align		4
        /*002c*/ 	.byte	0x03, 0x1b
        /*002e*/ 	.short	0x00ff


	//----- nvinfo : EIATTR_MERCURY_ISA_VERSION
	.align		4
        /*0030*/ 	.byte	0x03, 0x5f
        /*0032*/ 	.short	0x0101


	//----- nvinfo : EIATTR_VRC_CTA_INIT_COUNT
	.align		4
        /*0034*/ 	.byte	0x02, 0x4a
	.zero		1
	.zero		1


	//----- nvinfo : EIATTR_EXIT_INSTR_OFFSETS
	.align		4
        /*0038*/ 	.byte	0x04, 0x1c
        /*003a*/ 	.short	(.L_19 - .L_18)


	//   ....[0]....
.L_18:
        /*003c*/ 	.word	0x00000030


	//   ....[1]....
        /*0040*/ 	.word	0x00000690


	//----- nvinfo : EIATTR_CRS_STACK_SIZE
	.align		4
.L_19:
        /*0044*/ 	.byte	0x04, 0x1e
        /*0046*/ 	.short	(.L_21 - .L_20)
.L_20:
        /*0048*/ 	.word	0x00000000


	//----- nvinfo : EIATTR_CBANK_PARAM_SIZE
	.align		4
.L_21:
        /*004c*/ 	.byte	0x03, 0x19
        /*004e*/ 	.short	0x000c


	//----- nvinfo : EIATTR_PARAM_CBANK
	.align		4
        /*0050*/ 	.byte	0x04, 0x0a
        /*0052*/ 	.short	(.L_23 - .L_22)
	.align		4
.L_22:
        /*0054*/ 	.word	index@(.nv.constant0._Z14xorShiftNoSyncPii)
        /*0058*/ 	.short	0x0380
        /*005a*/ 	.short	0x000c


	//----- nvinfo : EIATTR_SW_WAR
	.align		4
.L_23:
        /*005c*/ 	.byte	0x04, 0x36
        /*005e*/ 	.short	(.L_25 - .L_24)
.L_24:
        /*0060*/ 	.word	0x00000008
.L_25:


//--------------------- .nv.info._Z8xorShiftPii   --------------------------
	.section	.nv.info._Z8xorShiftPii,"",@"SHT_CUDA_INFO"
	.sectionflags	@""
	.align	4


	//----- nvinfo : EIATTR_CUDA_API_VERSION
	.align		4
        /*0000*/ 	.byte	0x04, 0x37
        /*0002*/ 	.short	(.L_27 - .L_26)
.L_26:
        /*0004*/ 	.word	0x00000082


	//----- nvinfo : EIATTR_KPARAM_INFO
	.align		4
.L_27:
        /*0008*/ 	.byte	0x04, 0x17
        /*000a*/ 	.short	(.L_29 - .L_28)
.L_28:
        /*000c*/ 	.word	0x00000000
        /*0010*/ 	.short	0x0001
        /*0012*/ 	.short	0x0008
        /*0014*/ 	.byte	0x00, 0xf0, 0x11, 0x00


	//----- nvinfo : EIATTR_KPARAM_INFO
	.align		4
.L_29:
        /*0018*/ 	.byte	0x04, 0x17
        /*001a*/ 	.short	(.L_31 - .L_30)
.L_30:
        /*001c*/ 	.word	0x00000000
        /*0020*/ 	.short	0x0000
        /*0022*/ 	.short	0x0000
        /*0024*/ 	.byte	0x00, 0xf5, 0x21, 0x00


	//----- nvinfo : EIATTR_SPARSE_MMA_MASK
	.align		4
.L_31:
        /*0028*/ 	.byte	0x03, 0x50
        /*002a*/ 	.short	0x0000


	//----- nvinfo : EIATTR_MAXREG_COUNT
	.align		4
        /*002c*/ 	.byte	0x03, 0x1b
        /*002e*/ 	.short	0x00ff


	//----- nvinfo : EIATTR_NUM_BARRIERS
	.align		4
        /*0030*/ 	.byte	0x02, 0x4c
        /*0032*/ 	.byte	0x01
	.zero		1


	//----- nvinfo : EIATTR_MERCURY_ISA_VERSION
	.align		4
        /*0034*/ 	.byte	0x03, 0x5f
        /*0036*/ 	.short	0x0101


	//----- nvinfo : EIATTR_INT_WARP_WIDE_INSTR_OFFSETS
	.align		4
        /*0038*/ 	.byte	0x04, 0x31
        /*003a*/ 	.short	(.L_33 - .L_32)


	//   ....[0]....
.L_32:
        /*003c*/ 	.word	0x00000890


	//   ....[1]....
        /*0040*/ 	.word	0x00000970


	//----- nvinfo : EIATTR_COOP_GROUP_MASK_REGIDS
	.align		4
.L_33:
        /*0044*/ 	.byte	0x04, 0x29
        /*0046*/ 	.short	(.L_35 - .L_34)


	//   ....[0]....
.L_34:
        /*0048*/ 	.word	0xffffffff


	//   ....[1]....
        /*004c*/ 	.word	0xffffffff


	//   ....[2]....
        /*0050*/ 	.word	0x05000005


	//   ....[3]....
        /*0054*/ 	.word	0x05000005


	//----- nvinfo : EIATTR_COOP_GROUP_INSTR_OFFSETS
	.align		4
.L_35:
        /*0058*/ 	.byte	0x04, 0x28
        /*005a*/ 	.short	(.L_37 - .L_36)


	//   ....[0]....
.L_36:
        /*005c*/ 	.word	0x00000850


	//   ....[1]....
        /*0060*/ 	.word	0x00000a20


	//   ....[2]....
        /*0064*/ 	.word	0x00000af0


	//   ....[3]....
        /*0068*/ 	.word	0x00000bb0


	//----- nvinfo : EIATTR_VRC_CTA_INIT_COUNT
	.align		4
.L_37:
        /*006c*/ 	.byte	0x02, 0x4a
	.zero		1
	.zero		1


	//----- nvinfo : EIATTR_EXIT_INSTR_OFFSETS
	.align		4
        /*0070*/ 	.byte	0x04, 0x1c
        /*0072*/ 	.short	(.L_39 - .L_38)


	//   ....[0]....
.L_38:
        /*0074*/ 	.word	0x00000040


	//   ....[1]....
        /*0078*/ 	.word	0x00000a60


	//----- nvinfo : EIATTR_CRS_STACK_SIZE
	.align		4
.L_39:
        /*007c*/ 	.byte	0x04, 0x1e
        /*007e*/ 	.short	(.L_41 - .L_40)
.L_40:
        /*0080*/ 	.word	0x00000000


	//----- nvinfo : EIATTR_CBANK_PARAM_SIZE
	.align		4
.L_41:
        /*0084*/ 	.byte	0x03, 0x19
        /*0086*/ 	.short	0x000c


	//----- nvinfo : EIATTR_PARAM_CBANK
	.align		4
        /*0088*/ 	.byte	0x04, 0x0a
        /*008a*/ 	.short	(.L_43 - .L_42)
	.align		4
.L_42:
        /*008c*/ 	.word	index@(.nv.constant0._Z8xorShiftPii)
        /*0090*/ 	.short	0x0380
        /*0092*/ 	.short	0x000c


	//----- nvinfo : EIATTR_SW_WAR
	.align		4
.L_43:
        /*0094*/ 	.byte	0x04, 0x36
        /*0096*/ 	.short	(.L_45 - .L_44)
.L_44:
        /*0098*/ 	.word	0x00000008
.L_45:


//--------------------- .nv.callgraph             --------------------------
	.section	.nv.callgraph,"",@"SHT_CUDA_CALLGRAPH"
	.align	4
	.sectionentsize	8
	.align		4
        /*0000*/ 	.word	0x00000000
	.align		4
        /*0004*/ 	.word	0xffffffff
	.align		4
        /*0008*/ 	.word	0x00000000
	.align		4
        /*000c*/ 	.word	0xfffffffe
	.align		4
        /*0010*/ 	.word	0x00000000
	.align		4
        /*0014*/ 	.word	0xfffffffd
	.align		4
        /*0018*/ 	.word	0x00000000
	.align		4
        /*001c*/ 	.word	0xfffffffc


//--------------------- .text._Z14xorShiftNoSyncPii --------------------------
	.section	.text._Z14xorShiftNoSyncPii,"ax",@progbits
	.align	128
        .global         _Z14xorShiftNoSyncPii
        .type           _Z14xorShiftNoSyncPii,@function
        .size           _Z14xorShiftNoSyncPii,(.L_x_26 - _Z14xorShiftNoSyncPii)
        .other          _Z14xorShiftNoSyncPii,@"STO_CUDA_ENTRY STV_DEFAULT"
_Z14xorShiftNoSyncPii:
.text._Z14xorShiftNoSyncPii:
[----:B------:R-:W-:Y:S08]  /*0000*/  LDC R1, c[0x0][0x37c] ;  /* 0x0000df00ff017b82 */ /* 0x000ff00000000800 */
[----:B------:R-:W0:Y:S02]  /*0010*/  LDC R0, c[0x0][0x388] ;  /* 0x0000e200ff007b82 */ /* 0x000e240000000800 */
[----:B0-----:R-:W-:-:S13]  /*0020*/  ISETP.NE.AND P0, PT, R0, -0xf, PT ;  /* 0xfffffff10000780c */ /* 0x001fda0003f05270 */
[----:B------:R-:W-:Y:S05]  /*0030*/  @!P0 EXIT ;  /* 0x000000000000894d */ /* 0x000fea0003800000 */
[----:B------:R-:W0:Y:S01]  /*0040*/  S2R R3, SR_TID.X ;  /* 0x0000000000037919 */ /* 0x000e220000002100 */
[----:B------:R-:W1:Y:S01]  /*0050*/  S2UR UR5, SR_CTAID.X ;  /* 0x00000000000579c3 */ /* 0x000e620000002500 */
[----:B------:R-:W2:Y:S01]  /*0060*/  LDCU UR4, c[0x0][0x360] ;  /* 0x00006c00ff0477ac */ /* 0x000ea20008000800 */
[----:B------:R-:W-:Y:S01]  /*0070*/  IMAD.MOV.U32 R5, RZ, RZ, 0x1 ;  /* 0x00000001ff057424 */ /* 0x000fe200078e00ff */
[----:B------:R-:W-:-:S04]  /*0080*/  IADD3 R0, PT, PT, -R0, 0x10, RZ ;  /* 0x0000001000007810 */ /* 0x000fc80007ffe1ff */
[----:B------:R-:W-:-:S04]  /*0090*/  SHF.L.U32 R2, R5, R0, RZ ;  /* 0x0000000005027219 */ /* 0x000fc800000006ff */
[----:B------:R-:W-:Y:S01]  /*00a0*/  VIMNMX R2, PT, PT, R2, 0x1, !PT ;  /* 0x0000000102027848 */ /* 0x000fe20007fe0100 */
[----:B-1----:R-:W-:Y:S02]  /*00b0*/  IMAD.U32 R7, RZ, RZ, UR5 ;  /* 0x00000005ff077e24 */ /* 0x002fe4000f8e00ff */
[C---:B0-----:R-:W-:Y:S01]  /*00c0*/  VIADD R6, R3.reuse, 0x1 ;  /* 0x0000000103067836 */ /* 0x041fe20000000000 */
[----:B--2---:R-:W-:Y:S01]  /*00d0*/  IADD3 R0, PT, PT, -R3, UR4, RZ ;  /* 0x0000000403007c10 */ /* 0x004fe2000fffe1ff */
[----:B------:R-:W-:-:S06]  /*00e0*/  UMOV UR4, URZ ;  /* 0x000000ff00047c82 */ /* 0x000fcc0008000000 */
.L_x_5:
[----:B------:R-:W0:Y:S01]  /*00f0*/  LDCU UR5, c[0x0][0x388] ;  /* 0x00007100ff0577ac */ /* 0x000e220008000800 */
[----:B------:R-:W-:Y:S01]  /*0100*/  SHF.R.U32.HI R5, RZ, 0x15, R0 ;  /* 0x00000015ff057819 */ /* 0x000fe20000011600 */
[----:B------:R-:W-:Y:S01]  /*0110*/  BSSY.RECONVERGENT B0, `(.L_x_0) ;  /* 0x0000056000007945 */ /* 0x000fe20003800200 */
[----:B------:R-:W-:Y:S01]  /*0120*/  SHF.R.U32.HI R4, RZ, 0x4, R3 ;  /* 0x00000004ff047819 */ /* 0x000fe20000011603 */
[----:B------:R-:W-:-:S03]  /*0130*/  UIADD3 UR4, UPT, UPT, UR4, 0x1, URZ ;  /* 0x0000000104047890 */ /* 0x000fc6000fffe0ff */
[----:B------:R-:W-:-:S03]  /*0140*/  LOP3.LUT R4, R5, R4, R0, 0x96, !PT ;  /* 0x0000000405047212 */ /* 0x000fc600078e9600 */
[----:B------:R-:W-:Y:S02]  /*0150*/  ISETP.NE.AND P0, PT, R2, UR4, PT ;  /* 0x0000000402007c0c */ /* 0x000fe4000bf05270 */
[----:B------:R-:W-:-:S04]  /*0160*/  LOP3.LUT R4, R4, 0x1f, R3, 0x48, !PT ;  /* 0x0000001f04047812 */ /* 0x000fc800078e4803 */
[----:B0-----:R-:W-:-:S04]  /*0170*/  SHF.L.U32 R8, R4, UR5, RZ ;  /* 0x0000000504087c19 */ /* 0x001fc800080006ff */
[----:B------:R-:W-:-:S13]  /*0180*/  ISETP.GE.AND P1, PT, R8, 0x1, PT ;  /* 0x000000010800780c */ /* 0x000fda0003f26270 */
[----:B------:R-:W-:Y:S05]  /*0190*/  @!P1 BRA `(.L_x_1) ;  /* 0x0000000400349947 */ /* 0x000fea0003800000 */
[C---:B------:R-:W-:Y:S01]  /*01a0*/  ISETP.GE.U32.AND P2, PT, R8.reuse, 0x4, PT ;  /* 0x000000040800780c */ /* 0x040fe20003f46070 */
[----:B------:R-:W-:Y:S01]  /*01b0*/  BSSY.RECONVERGENT B1, `(.L_x_2) ;  /* 0x0000025000017945 */ /* 0x000fe20003800200 */
[----:B------:R-:W-:Y:S01]  /*01c0*/  LOP3.LUT R11, R8, 0x3, RZ, 0xc0, !PT ;  /* 0x00000003080b7812 */ /* 0x000fe200078ec0ff */
[----:B------:R-:W-:Y:S02]  /*01d0*/  IMAD.MOV.U32 R4, RZ, RZ, R7 ;  /* 0x000000ffff047224 */ /* 0x000fe400078e0007 */
[----:B------:R-:W-:Y:S01]  /*01e0*/  IMAD.MOV.U32 R5, RZ, RZ, R6 ;  /* 0x000000ffff057224 */ /* 0x000fe200078e0006 */
[----:B------:R-:W-:-:S07]  /*01f0*/  ISETP.NE.AND P1, PT, R11, RZ, PT ;  /* 0x000000ff0b00720c */ /* 0x000fce0003f25270 */
[----:B------:R-:W-:Y:S06]  /*0200*/  @!P2 BRA `(.L_x_3) ;  /* 0x00000000007ca947 */ /* 0x000fec0003800000 */
[----:B------:R-:W-:Y:S01]  /*0210*/  LOP3.LUT R8, R8, 0x7ffffffc, RZ, 0xc0, !PT ;  /* 0x7ffffffc08087812 */ /* 0x000fe200078ec0ff */
[----:B------:R-:W-:Y:S02]  /*0220*/  IMAD.MOV.U32 R4, RZ, RZ, R7 ;  /* 0x000000ffff047224 */ /* 0x000fe400078e0007 */
[----:B------:R-:W-:Y:S02]  /*0230*/  IMAD.MOV.U32 R5, RZ, RZ, R6 ;  /* 0x000000ffff057224 */ /* 0x000fe400078e0006 */
[----:B------:R-:W-:-:S07]  /*0240*/  IMAD.MOV R8, RZ, RZ, -R8 ;  /* 0x000000ffff087224 */ /* 0x000fce00078e0a08 */
.L_x_4:
[----:B------:R-:W-:Y:S02]  /*0250*/  IMAD.SHL.U32 R6, R3, 0x8000, RZ ;  /* 0x0000800003067824 */ /* 0x000fe400078e00ff */
[----:B------:R-:W-:Y:S02]  /*0260*/  IMAD.SHL.U32 R9, R4, 0x8000, RZ ;  /* 0x0000800004097824 */ /* 0x000fe400078e00ff */
[----:B------:R-:W-:Y:S01]  /*0270*/  IMAD.SHL.U32 R10, R5, 0x8000, RZ ;  /* 0x00008000050a7824 */ /* 0x000fe200078e00ff */
[----:B------:R-:W-:Y:S01]  /*0280*/  LOP3.LUT R6, R6, R3, RZ, 0x3c, !PT ;  /* 0x0000000306067212 */ /* 0x000fe200078e3cff */
[----:B------:R-:W-:Y:S01]  /*0290*/  VIADD R8, R8, 0x4 ;  /* 0x0000000408087836 */ /* 0x000fe20000000000 */
[----:B------:R-:W-:Y:S02]  /*02a0*/  SHF.R.S32.HI R3, RZ, 0x15, R0 ;  /* 0x00000015ff037819 */ /* 0x000fe40000011400 */
[----:B------:R-:W-:Y:S02]  /*02b0*/  SHF.R.S32.HI R7, RZ, 0x4, R6 ;  /* 0x00000004ff077819 */ /* 0x000fe40000011406 */
[----:B------:R-:W-:-:S02]  /*02c0*/  LOP3.LUT R4, R9, R4, RZ, 0x3c, !PT ;  /* 0x0000000409047212 */ /* 0x000fc400078e3cff */
[----:B------:R-:W-:Y:S02]  /*02d0*/  LOP3.LUT R3, R3, R7, R0, 0x96, !PT ;  /* 0x0000000703037212 */ /* 0x000fe400078e9600 */
[----:B------:R-:W-:Y:S02]  /*02e0*/  SHF.R.S32.HI R7, RZ, 0x4, R4 ;  /* 0x00000004ff077819 */ /* 0x000fe40000011404 */
[----:B------:R-:W-:Y:S02]  /*02f0*/  LOP3.LUT R3, R3, R6, RZ, 0x3c, !PT ;  /* 0x0000000603037212 */ /* 0x000fe400078e3cff */
[----:B------:R-:W-:Y:S02]  /*0300*/  LOP3.LUT R10, R10, R5, RZ, 0x3c, !PT ;  /* 0x000000050a0a7212 */ /* 0x000fe400078e3cff */
[----:B------:R-:W-:Y:S02]  /*0310*/  SHF.R.S32.HI R6, RZ, 0x15, R3 ;  /* 0x00000015ff067819 */ /* 0x000fe40000011403 */
[----:B------:R-:W-:-:S02]  /*0320*/  ISETP.NE.AND P2, PT, R8, RZ, PT ;  /* 0x000000ff0800720c */ /* 0x000fc40003f45270 */
[----:B------:R-:W-:Y:S02]  /*0330*/  LOP3.LUT R7, R6, R7, R3, 0x96, !PT ;  /* 0x0000000706077212 */ /* 0x000fe400078e9603 */
[----:B------:R-:W-:Y:S02]  /*0340*/  SHF.R.S32.HI R6, RZ, 0x4, R10 ;  /* 0x00000004ff067819 */ /* 0x000fe4000001140a */
[----:B------:R-:W-:Y:S01]  /*0350*/  LOP3.LUT R4, R7, R4, RZ, 0x3c, !PT ;  /* 0x0000000407047212 */ /* 0x000fe200078e3cff */
[----:B------:R-:W-:-:S03]  /*0360*/  IMAD.SHL.U32 R7, R0, 0x8000, RZ ;  /* 0x0000800000077824 */ /* 0x000fc600078e00ff */
[--C-:B------:R-:W-:Y:S02]  /*0370*/  SHF.R.S32.HI R5, RZ, 0x15, R4.reuse ;  /* 0x00000015ff057819 */ /* 0x100fe40000011404 */
[----:B------:R-:W-:Y:S02]  /*0380*/  LOP3.LUT R0, R7, R0, RZ, 0x3c, !PT ;  /* 0x0000000007007212 */ /* 0x000fe400078e3cff */
[----:B------:R-:W-:Y:S02]  /*0390*/  LOP3.LUT R5, R5, R6, R4, 0x96, !PT ;  /* 0x0000000605057212 */ /* 0x000fe400078e9604 */
[----:B------:R-:W-:Y:S02]  /*03a0*/  SHF.R.S32.HI R7, RZ, 0x4, R0 ;  /* 0x00000004ff077819 */ /* 0x000fe40000011400 */
[----:B------:R-:W-:-:S04]  /*03b0*/  LOP3.LUT R5, R5, R10, RZ, 0x3c, !PT ;  /* 0x0000000a05057212 */ /* 0x000fc800078e3cff */
[----:B------:R-:W-:-:S04]  /*03c0*/  SHF.R.S32.HI R6, RZ, 0x15, R5 ;  /* 0x00000015ff067819 */ /* 0x000fc80000011405 */
[----:B------:R-:W-:-:S04]  /*03d0*/  LOP3.LUT R7, R6, R7, R5, 0x96, !PT ;  /* 0x0000000706077212 */ /* 0x000fc800078e9605 */
[----:B------:R-:W-:Y:S01]  /*03e0*/  LOP3.LUT R0, R7, R0, RZ, 0x3c, !PT ;  /* 0x0000000007007212 */ /* 0x000fe200078e3cff */
[----:B------:R-:W-:Y:S06]  /*03f0*/  @P2 BRA `(.L_x_4) ;  /* 0xfffffffc00942947 */ /* 0x000fec000383ffff */
.L_x_3:
[----:B------:R-:W-:Y:S05]  /*0400*/  BSYNC.RECONVERGENT B1 ;  /* 0x0000000000017941 */ /* 0x000fea0003800200 */
.L_x_2:
[----:B------:R-:W-:Y:S02]  /*0410*/  IMAD.MOV.U32 R6, RZ, RZ, R5 ;  /* 0x000000ffff067224 */ /* 0x000fe400078e0005 */
[----:B------:R-:W-:Y:S01]  /*0420*/  IMAD.MOV.U32 R7, RZ, RZ, R4 ;  /* 0x000000ffff077224 */ /* 0x000fe200078e0004 */
[----:B------:R-:W-:Y:S06]  /*0430*/  @!P1 BRA `(.L_x_1) ;  /* 0x00000000008c9947 */ /* 0x000fec0003800000 */
[----:B------:R-:W-:Y:S01]  /*0440*/  IMAD.SHL.U32 R6, R3, 0x8000, RZ ;  /* 0x0000800003067824 */ /* 0x000fe200078e00ff */
[----:B------:R-:W-:Y:S01]  /*0450*/  ISETP.NE.AND P1, PT, R11, 0x1, PT ;  /* 0x000000010b00780c */ /* 0x000fe20003f25270 */
[----:B------:R-:W-:-:S03]  /*0460*/  IMAD.MOV.U32 R9, RZ, RZ, R0 ;  /* 0x000000ffff097224 */ /* 0x000fc600078e0000 */
[----:B------:R-:W-:Y:S02]  /*0470*/  LOP3.LUT R6, R6, R3, RZ, 0x3c, !PT ;  /* 0x0000000306067212 */ /* 0x000fe400078e3cff */
[----:B------:R-:W-:Y:S02]  /*0480*/  SHF.R.S32.HI R3, RZ, 0x15, R0 ;  /* 0x00000015ff037819 */ /* 0x000fe40000011400 */
[----:B------:R-:W-:-:S04]  /*0490*/  SHF.R.S32.HI R7, RZ, 0x4, R6 ;  /* 0x00000004ff077819 */ /* 0x000fc80000011406 */
[----:B------:R-:W-:Y:S01]  /*04a0*/  LOP3.LUT R3, R3, R7, R0, 0x96, !PT ;  /* 0x0000000703037212 */ /* 0x000fe200078e9600 */
[----:B------:R-:W-:-:S03]  /*04b0*/  IMAD.MOV.U32 R7, RZ, RZ, R5 ;  /* 0x000000ffff077224 */ /* 0x000fc600078e0005 */
[----:B------:R-:W-:Y:S01]  /*04c0*/  LOP3.LUT R8, R3, R6, RZ, 0x3c, !PT ;  /* 0x0000000603087212 */ /* 0x000fe200078e3cff */
[----:B------:R-:W-:Y:S02]  /*04d0*/  IMAD.MOV.U32 R6, RZ, RZ, R0 ;  /* 0x000000ffff067224 */ /* 0x000fe400078e0000 */
[----:B------:R-:W-:Y:S02]  /*04e0*/  IMAD.MOV.U32 R3, RZ, RZ, R4 ;  /* 0x000000ffff037224 */ /* 0x000fe400078e0004 */
[----:B------:R-:W-:Y:S01]  /*04f0*/  IMAD.MOV.U32 R0, RZ, RZ, R8 ;  /* 0x000000ffff007224 */ /* 0x000fe200078e0008 */
[----:B------:R-:W-:Y:S06]  /*0500*/  @!P1 BRA `(.L_x_1) ;  /* 0x0000000000589947 */ /* 0x000fec0003800000 */
[----:B------:R-:W-:Y:S01]  /*0510*/  IMAD.SHL.U32 R3, R4, 0x8000, RZ ;  /* 0x0000800004037824 */ /* 0x000fe200078e00ff */
[----:B------:R-:W-:Y:S01]  /*0520*/  ISETP.NE.AND P1, PT, R11, 0x2, PT ;  /* 0x000000020b00780c */ /* 0x000fe20003f25270 */
[--C-:B------:R-:W-:Y:S02]  /*0530*/  IMAD.MOV.U32 R8, RZ, RZ, R0.reuse ;  /* 0x000000ffff087224 */ /* 0x100fe400078e0000 */
[--C-:B------:R-:W-:Y:S01]  /*0540*/  IMAD.MOV.U32 R6, RZ, RZ, R0.reuse ;  /* 0x000000ffff067224 */ /* 0x100fe200078e0000 */
[----:B------:R-:W-:Y:S02]  /*0550*/  LOP3.LUT R3, R3, R4, RZ, 0x3c, !PT ;  /* 0x0000000403037212 */ /* 0x000fe400078e3cff */
[----:B------:R-:W-:Y:S02]  /*0560*/  SHF.R.S32.HI R4, RZ, 0x15, R0 ;  /* 0x00000015ff047819 */ /* 0x000fe40000011400 */
[----:B------:R-:W-:-:S04]  /*0570*/  SHF.R.S32.HI R7, RZ, 0x4, R3 ;  /* 0x00000004ff077819 */ /* 0x000fc80000011403 */
[----:B------:R-:W-:Y:S01]  /*0580*/  LOP3.LUT R4, R4, R7, R0, 0x96, !PT ;  /* 0x0000000704047212 */ /* 0x000fe200078e9600 */
[----:B------:R-:W-:Y:S02]  /*0590*/  @P1 IMAD.SHL.U32 R10, R5, 0x8000, RZ ;  /* 0x00008000050a1824 */ /* 0x000fe400078e00ff */
[----:B------:R-:W-:Y:S01]  /*05a0*/  IMAD.MOV.U32 R7, RZ, RZ, R9 ;  /* 0x000000ffff077224 */ /* 0x000fe200078e0009 */
[----:B------:R-:W-:Y:S01]  /*05b0*/  LOP3.LUT R4, R4, R3, RZ, 0x3c, !PT ;  /* 0x0000000304047212 */ /* 0x000fe200078e3cff */
[----:B------:R-:W-:Y:S01]  /*05c0*/  @P1 IMAD.MOV.U32 R7, RZ, RZ, R8 ;  /* 0x000000ffff071224 */ /* 0x000fe200078e0008 */
[----:B------:R-:W-:-:S03]  /*05d0*/  @P1 LOP3.LUT R10, R10, R5, RZ, 0x3c, !PT ;  /* 0x000000050a0a1212 */ /* 0x000fc600078e3cff */
[----:B------:R-:W-:Y:S01]  /*05e0*/  IMAD.MOV.U32 R0, RZ, RZ, R4 ;  /* 0x000000ffff007224 */ /* 0x000fe200078e0004 */
[----:B------:R-:W-:-:S03]  /*05f0*/  @P1 SHF.R.S32.HI R3, RZ, 0x4, R10 ;  /* 0x00000004ff031819 */ /* 0x000fc6000001140a */
[--C-:B------:R-:W-:Y:S01]  /*0600*/  @P1 IMAD.MOV.U32 R6, RZ, RZ, R0.reuse ;  /* 0x000000ffff061224 */ /* 0x100fe200078e0000 */
[----:B------:R-:W-:-:S04]  /*0610*/  @P1 SHF.R.S32.HI R11, RZ, 0x15, R0 ;  /* 0x00000015ff0b1819 */ /* 0x000fc80000011400 */
[----:B------:R-:W-:Y:S01]  /*0620*/  @P1 LOP3.LUT R11, R11, R3, R0, 0x96, !PT ;  /* 0x000000030b0b1212 */ /* 0x000fe200078e9600 */
[----:B------:R-:W-:Y:S02]  /*0630*/  IMAD.MOV.U32 R3, RZ, RZ, R5 ;  /* 0x000000ffff037224 */ /* 0x000fe400078e0005 */
[----:B------:R-:W-:Y:S01]  /*0640*/  @P1 IMAD.MOV.U32 R3, RZ, RZ, R9 ;  /* 0x000000ffff031224 */ /* 0x000fe200078e0009 */
[----:B------:R-:W-:-:S05]  /*0650*/  @P1 LOP3.LUT R11, R11, R10, RZ, 0x3c, !PT ;  /* 0x0000000a0b0b1212 */ /* 0x000fca00078e3cff */
[----:B------:R-:W-:-:S07]  /*0660*/  @P1 IMAD.MOV.U32 R0, RZ, RZ, R11 ;  /* 0x000000ffff001224 */ /* 0x000fce00078e000b */
.L_x_1:
[----:B------:R-:W-:Y:S05]  /*0670*/  BSYNC.RECONVERGENT B0 ;  /* 0x0000000000007941 */ /* 0x000fea0003800200 */
.L_x_0:
[----:B------:R-:W-:Y:S05]  /*0680*/  @P0 BRA `(.L_x_5) ;  /* 0xfffffff800980947 */ /* 0x000fea000383ffff */
[----:B------:R-:W-:Y:S05]  /*0690*/  EXIT ;  /* 0x000000000000794d */ /* 0x000fea0003800000 */
.L_x_6:
[----:B------:R-:W-:-:S00]  /*06a0*/  BRA `(.L_x_6) ;  /* 0xfffffffc00fc7947 */ /* 0x000fc0000383ffff */
[----:B------:R-:W-:-:S00]  /*06b0*/  NOP ;  /* 0x0000000000007918 */ /* 0x000fc00000000000 */
        /* <DEDUP_REMOVED lines=12> */
.L_x_26:


//--------------------- .text._Z8xorShiftPii      --------------------------
	.section	.text._Z8xorShiftPii,"ax",@progbits
	.align	128
        .global         _Z8xorShiftPii
        .type           _Z8xorShiftPii,@function
        .size           _Z8xorShiftPii,(.L_x_27 - _Z8xorShiftPii)
        .other          _Z8xorShiftPii,@"STO_CUDA_ENTRY STV_DEFAULT"
_Z8xorShiftPii:
.text._Z8xorShiftPii:
[----:B------:R-:W-:Y:S08]  /*0000*/  LDC R1, c[0x0][0x37c] ;  /* 0x0000df00ff017b82 */ /* 0x000ff00000000800 */
[----:B------:R-:W0:Y:S01]  /*0010*/  LDC R0, c[0x0][0x388] ;  /* 0x0000e200ff007b82 */ /* 0x000e220000000800 */
[----:B------:R-:W1:Y:S01]  /*0020*/  LDCU UR12, c[0x0][0x360] ;  /* 0x00006c00ff0c77ac */ /* 0x000e620008000800 */
[----:B0-----:R-:W-:-:S13]  /*0030*/  ISETP.NE.AND P0, PT, R0, -0xf, PT ;  /* 0xfffffff10000780c */ /* 0x001fda0003f05270 */
[----:B-1----:R-:W-:Y:S05]  /*0040*/  @!P0 EXIT ;  /* 0x000000000000894d */ /* 0x002fea0003800000 */
[----:B------:R-:W0:Y:S01]  /*0050*/  S2R R4, SR_TID.X ;  /* 0x0000000000047919 */ /* 0x000e220000002100 */
[----:B------:R-:W1:Y:S01]  /*0060*/  S2UR UR13, SR_CTAID.X ;  /* 0x00000000000d79c3 */ /* 0x000e620000002500 */
[----:B------:R-:W2:Y:S01]  /*0070*/  LDCU UR4, c[0x0][0x370] ;  /* 0x00006e00ff0477ac */ /* 0x000ea20008000800 */
[----:B------:R-:W-:Y:S01]  /*0080*/  IMAD.MOV.U32 R7, RZ, RZ, 0x1 ;  /* 0x00000001ff077424 */ /* 0x000fe200078e00ff */
[----:B------:R-:W0:Y:S01]  /*0090*/  S2R R3, SR_TID.Y ;  /* 0x0000000000037919 */ /* 0x000e220000002200 */
[----:B------:R-:W-:Y:S01]  /*00a0*/  IADD3 R0, PT, PT, -R0, 0x10, RZ ;  /* 0x0000001000007810 */ /* 0x000fe20007ffe1ff */
[----:B------:R-:W3:Y:S01]  /*00b0*/  LDCU UR5, c[0x0][0x374] ;  /* 0x00006e80ff0577ac */ /* 0x000ee20008000800 */
[----:B------:R-:W4:Y:S02]  /*00c0*/  S2R R5, SR_TID.Z ;  /* 0x0000000000057919 */ /* 0x000f240000002300 */
[----:B------:R-:W5:Y:S01]  /*00d0*/  S2UR UR7, SR_CTAID.Y ;  /* 0x00000000000779c3 */ /* 0x000f620000002600 */
[----:B------:R-:W4:Y:S01]  /*00e0*/  LDCU UR6, c[0x0][0x378] ;  /* 0x00006f00ff0677ac */ /* 0x000f220008000800 */
[----:B------:R-:W-:-:S05]  /*00f0*/  CS2R.32 R8, SR_CgaSize ;  /* 0x0000000000087805 */ /* 0x000fca0000008a00 */
[----:B------:R-:W-:-:S05]  /*0100*/  IMAD R8, R8, -0xa0, RZ ;  /* 0xffffff6008087824 */ /* 0x000fca00078e02ff */
[----:B------:R-:W-:-:S14]  /*0110*/  R2UR UR10, R8 ;  /* 0x00000000080a72ca */ /* 0x000fdc00000e0000 */
[----:B------:R-:W0:Y:S01]  /*0120*/  LDCU UR10, c[0x0][UR10+0x258] ;  /* 0x00004b000a0a77ac */ /* 0x000e220008000800 */
[----:B------:R-:W4:Y:S01]  /*0130*/  S2UR UR8, SR_CTAID.Z ;  /* 0x00000000000879c3 */ /* 0x000f220000002700 */
[----:B------:R-:W-:-:S05]  /*0140*/  CS2R.32 R8, SR_CgaSize ;  /* 0x0000000000087805 */ /* 0x000fca0000008a00 */
[----:B------:R-:W-:-:S05]  /*0150*/  IMAD R8, R8, -0xa0, RZ ;  /* 0xffffff6008087824 */ /* 0x000fca00078e02ff */
[----:B------:R-:W-:-:S14]  /*0160*/  R2UR UR11, R8 ;  /* 0x00000000080b72ca */ /* 0x000fdc00000e0000 */
[----:B------:R-:W4:Y:S01]  /*0170*/  LDCU UR11, c[0x0][UR11+0x254] ;  /* 0x00004a800b0b77ac */ /* 0x000f220008000800 */
[----:B--2---:R-:W-:Y:S01]  /*0180*/  UIADD3 UR9, UPT, UPT, URZ, -UR4, URZ ;  /* 0x80000004ff097290 */ /* 0x004fe2000fffe0ff */
[----:B------:R-:W2:Y:S01]  /*0190*/  LDCU.64 UR14, c[0x0][0x358] ;  /* 0x00006b00ff0e77ac */ /* 0x000ea20008000a00 */
[----:B-1----:R-:W-:Y:S01]  /*01a0*/  IMAD.U32 R8, RZ, RZ, UR13 ;  /* 0x0000000dff087e24 */ /* 0x002fe2000f8e00ff */
[----:B-----5:R-:W-:-:S04]  /*01b0*/  UIADD3 UR4, UPT, UPT, UR13, UR7, URZ ;  /* 0x000000070d047290 */ /* 0x020fc8000fffe0ff */
[----:B------:R-:W-:Y:S01]  /*01c0*/  UMOV UR7, UR9 ;  /* 0x0000000900077c82 */ /* 0x000fe20008000000 */
[----:B0-----:R-:W-:Y:S01]  /*01d0*/  IMAD.IADD R2, R4, 0x1, R3 ;  /* 0x0000000104027824 */ /* 0x001fe200078e0203 */
[----:B---3--:R-:W-:Y:S01]  /*01e0*/  UIMAD UR5, UR7, UR5, URZ ;  /* 0x00000005070572a4 */ /* 0x008fe2000f8e02ff */
[----:B------:R-:W-:Y:S01]  /*01f0*/  SHF.L.U32 R3, R7, R0, RZ ;  /* 0x0000000007037219 */ /* 0x000fe200000006ff */
[----:B------:R-:W-:Y:S01]  /*0200*/  IMAD.MOV.U32 R0, RZ, RZ, RZ ;  /* 0x000000ffff007224 */ /* 0x000fe200078e00ff */
[----:B----4-:R-:W-:Y:S01]  /*0210*/  UIADD3 UR8, UPT, UPT, -UR8, URZ, URZ ;  /* 0x000000ff08087290 */ /* 0x010fe2000fffe1ff */
[----:B------:R-:W-:Y:S01]  /*0220*/  LOP3.LUT P0, RZ, R2, R5, RZ, 0xfc, !PT ;  /* 0x0000000502ff7212 */ /* 0x000fe2000780fcff */
[C---:B------:R-:W-:Y:S01]  /*0230*/  VIADD R7, R4.reuse, 0x1 ;  /* 0x0000000104077836 */ /* 0x040fe20000000000 */
[----:B------:R-:W-:Y:S01]  /*0240*/  IADD3 R2, PT, PT, -R4, UR12, RZ ;  /* 0x0000000c04027c10 */ /* 0x000fe2000fffe1ff */
[----:B------:R-:W-:Y:S01]  /*0250*/  UISETP.NE.AND UP0, UPT, UR4, UR8, UPT ;  /* 0x000000080400728c */ /* 0x000fe2000bf05270 */
[----:B------:R-:W-:Y:S01]  /*0260*/  VIMNMX R3, PT, PT, R3, 0x1, !PT ;  /* 0x0000000103037848 */ /* 0x000fe20007fe0100 */
[----:B------:R-:W-:-:S04]  /*0270*/  UIMAD UR4, UR6, UR5, -0x7fffffff ;  /* 0x80000001060474a4 */ /* 0x000fc8000f8e0205 */
[----:B--2---:R-:W-:-:S12]  /*0280*/  USEL UR4, UR4, 0x1, !UP0 ;  /* 0x0000000104047887 */ /* 0x004fd8000c000000 */
.L_x_18:
[----:B------:R-:W0:Y:S01]  /*0290*/  LDCU UR5, c[0x0][0x388] ;  /* 0x00007100ff0577ac */ /* 0x000e220008000800 */
[----:B------:R-:W-:Y:S01]  /*02a0*/  SHF.R.U32.HI R5, RZ, 0x15, R2 ;  /* 0x00000015ff057819 */ /* 0x000fe20000011602 */
[----:B------:R-:W-:Y:S01]  /*02b0*/  BSSY.RECONVERGENT B0, `(.L_x_7) ;  /* 0x0000054000007945 */ /* 0x000fe20003800200 */
[----:B------:R-:W-:-:S04]  /*02c0*/  SHF.R.U32.HI R6, RZ, 0x4, R4 ;  /* 0x00000004ff067819 */ /* 0x000fc80000011604 */
[----:B------:R-:W-:-:S04]  /*02d0*/  LOP3.LUT R5, R5, R6, R2, 0x96, !PT ;  /* 0x0000000605057212 */ /* 0x000fc800078e9602 */
        /* <DEDUP_REMOVED lines=15> */
.L_x_11:
[----:B------:R-:W-:Y:S01]  /*03d0*/  IMAD.SHL.U32 R7, R4, 0x8000, RZ ;  /* 0x0000800004077824 */ /* 0x000fe200078e00ff */
[----:B------:R-:W-:Y:S01]  /*03e0*/  SHF.R.S32.HI R11, RZ, 0x15, R2 ;  /* 0x00000015ff0b7819 */ /* 0x000fe20000011402 */
[----:B------:R-:W-:Y:S02]  /*03f0*/  IMAD.SHL.U32 R8, R5, 0x8000, RZ ;  /* 0x0000800005087824 */ /* 0x000fe400078e00ff */
[----:B------:R-:W-:Y:S01]  /*0400*/  VIADD R9, R9, 0x4 ;  /* 0x0000000409097836 */ /* 0x000fe20000000000 */
[----:B------:R-:W-:Y:S01]  /*0410*/  LOP3.LUT R7, R7, R4, RZ, 0x3c, !PT ;  /* 0x0000000407077212 */ /* 0x000fe200078e3cff */
[----:B------:R-:W-:Y:S01]  /*0420*/  IMAD.SHL.U32 R13, R2, 0x8000, RZ ;  /* 0x00008000020d7824 */ /* 0x000fe200078e00ff */
[----:B------:R-:W-:Y:S02]  /*0430*/  LOP3.LUT R5, R8, R5, RZ, 0x3c, !PT ;  /* 0x0000000508057212 */ /* 0x000fe400078e3cff */
[----:B------:R-:W-:Y:S02]  /*0440*/  SHF.R.S32.HI R4, RZ, 0x4, R7 ;  /* 0x00000004ff047819 */ /* 0x000fe40000011407 */
[----:B------:R-:W-:-:S02]  /*0450*/  SHF.R.S32.HI R8, RZ, 0x4, R5 ;  /* 0x00000004ff087819 */ /* 0x000fc40000011405 */
[----:B------:R-:W-:Y:S01]  /*0460*/  LOP3.LUT R4, R11, R4, R2, 0x96, !PT ;  /* 0x000000040b047212 */ /* 0x000fe200078e9602 */
[----:B------:R-:W-:Y:S01]  /*0470*/  IMAD.SHL.U32 R11, R6, 0x8000, RZ ;  /* 0x00008000060b7824 */ /* 0x000fe200078e00ff */
[----:B------:R-:W-:Y:S02]  /*0480*/  ISETP.NE.AND P2, PT, R9, RZ, PT ;  /* 0x000000ff0900720c */ /* 0x000fe40003f45270 */
[----:B------:R-:W-:Y:S02]  /*0490*/  LOP3.LUT R4, R4, R7, RZ, 0x3c, !PT ;  /* 0x0000000704047212 */ /* 0x000fe400078e3cff */
[----:B------:R-:W-:Y:S02]  /*04a0*/  LOP3.LUT R11, R11, R6, RZ, 0x3c, !PT ;  /* 0x000000060b0b7212 */ /* 0x000fe400078e3cff */
[----:B------:R-:W-:Y:S02]  /*04b0*/  SHF.R.S32.HI R7, RZ, 0x15, R4 ;  /* 0x00000015ff077819 */ /* 0x000fe40000011404 */
[----:B------:R-:W-:-:S02]  /*04c0*/  LOP3.LUT R2, R13, R2, RZ, 0x3c, !PT ;  /* 0x000000020d027212 */ /* 0x000fc400078e3cff */
[----:B------:R-:W-:Y:S02]  /*04d0*/  LOP3.LUT R8, R7, R8, R4, 0x96, !PT ;  /* 0x0000000807087212 */ /* 0x000fe400078e9604 */
[----:B------:R-:W-:Y:S02]  /*04e0*/  SHF.R.S32.HI R7, RZ, 0x4, R11 ;  /* 0x00000004ff077819 */ /* 0x000fe4000001140b */
[----:B------:R-:W-:Y:S02]  /*04f0*/  LOP3.LUT R5, R8, R5, RZ, 0x3c, !PT ;  /* 0x0000000508057212 */ /* 0x000fe400078e3cff */
[----:B------:R-:W-:Y:S02]  /*0500*/  SHF.R.S32.HI R8, RZ, 0x4, R2 ;  /* 0x00000004ff087819 */ /* 0x000fe40000011402 */
[----:B------:R-:W-:-:S04]  /*0510*/  SHF.R.S32.HI R6, RZ, 0x15, R5 ;  /* 0x00000015ff067819 */ /* 0x000fc80000011405 */
[----:B------:R-:W-:-:S04]  /*0520*/  LOP3.LUT R6, R6, R7, R5, 0x96, !PT ;  /* 0x0000000706067212 */ /* 0x000fc800078e9605 */
[----:B------:R-:W-:-:S04]  /*0530*/  LOP3.LUT R6, R6, R11, RZ, 0x3c, !PT ;  /* 0x0000000b06067212 */ /* 0x000fc800078e3cff */
[----:B------:R-:W-:-:S04]  /*0540*/  SHF.R.S32.HI R7, RZ, 0x15, R6 ;  /* 0x00000015ff077819 */ /* 0x000fc80000011406 */
[----:B------:R-:W-:-:S04]  /*0550*/  LOP3.LUT R7, R7, R8, R6, 0x96, !PT ;  /* 0x0000000807077212 */ /* 0x000fc800078e9606 */
[----:B------:R-:W-:Y:S01]  /*0560*/  LOP3.LUT R2, R7, R2, RZ, 0x3c, !PT ;  /* 0x0000000207027212 */ /* 0x000fe200078e3cff */
[----:B------:R-:W-:Y:S06]  /*0570*/  @P2 BRA `(.L_x_11) ;  /* 0xfffffffc00942947 */ /* 0x000fec000383ffff */
.L_x_10:
[----:B------:R-:W-:Y:S05]  /*0580*/  BSYNC.RECONVERGENT B1 ;  /* 0x0000000000017941 */ /* 0x000fea0003800200 */
.L_x_9:
[----:B------:R-:W-:Y:S02]  /*0590*/  IMAD.MOV.U32 R7, RZ, RZ, R6 ;  /* 0x000000ffff077224 */ /* 0x000fe400078e0006 */
[----:B------:R-:W-:Y:S01]  /*05a0*/  IMAD.MOV.U32 R8, RZ, RZ, R5 ;  /* 0x000000ffff087224 */ /* 0x000fe200078e0005 */
[----:B------:R-:W-:Y:S06]  /*05b0*/  @!P1 BRA `(.L_x_8) ;  /* 0x00000000008c9947 */ /* 0x000fec0003800000 */
[----:B------:R-:W-:Y:S01]  /*05c0*/  IMAD.SHL.U32 R7, R4, 0x8000, RZ ;  /* 0x0000800004077824 */ /* 0x000fe200078e00ff */
[----:B------:R-:W-:Y:S01]  /*05d0*/  ISETP.NE.AND P1, PT, R10, 0x1, PT ;  /* 0x000000010a00780c */ /* 0x000fe20003f25270 */
[--C-:B------:R-:W-:Y:S01]  /*05e0*/  IMAD.MOV.U32 R11, RZ, RZ, R2.reuse ;  /* 0x000000ffff0b7224 */ /* 0x100fe200078e0002 */
[----:B------:R-:W-:Y:S01]  /*05f0*/  SHF.R.S32.HI R9, RZ, 0x15, R2 ;  /* 0x00000015ff097819 */ /* 0x000fe20000011402 */
[----:B------:R-:W-:Y:S01]  /*0600*/  IMAD.MOV.U32 R8, RZ, RZ, R6 ;  /* 0x000000ffff087224 */ /* 0x000fe200078e0006 */
[----:B------:R-:W-:-:S04]  /*0610*/  LOP3.LUT R7, R7, R4, RZ, 0x3c, !PT ;  /* 0x0000000407077212 */ /* 0x000fc800078e3cff */
[----:B------:R-:W-:-:S04]  /*0620*/  SHF.R.S32.HI R4, RZ, 0x4, R7 ;  /* 0x00000004ff047819 */ /* 0x000fc80000011407 */
[----:B------:R-:W-:-:S04]  /*0630*/  LOP3.LUT R4, R9, R4, R2, 0x96, !PT ;  /* 0x0000000409047212 */ /* 0x000fc800078e9602 */
[----:B------:R-:W-:Y:S01]  /*0640*/  LOP3.LUT R9, R4, R7, RZ, 0x3c, !PT ;  /* 0x0000000704097212 */ /* 0x000fe200078e3cff */
[----:B------:R-:W-:Y:S02]  /*0650*/  IMAD.MOV.U32 R7, RZ, RZ, R2 ;  /* 0x000000ffff077224 */ /* 0x000fe400078e0002 */
        /* <DEDUP_REMOVED lines=10> */
[--C-:B------:R-:W-:Y:S01]  /*0700*/  LOP3.LUT R5, R7, R5, R2.reuse, 0x96, !PT ;  /* 0x0000000507057212 */ /* 0x100fe200078e9602 */
[----:B------:R-:W-:Y:S02]  /*0710*/  @P1 IMAD.SHL.U32 R13, R6, 0x8000, RZ ;  /* 0x00008000060d1824 */ /* 0x000fe400078e00ff */
[----:B------:R-:W-:Y:S01]  /*0720*/  IMAD.MOV.U32 R7, RZ, RZ, R2 ;  /* 0x000000ffff077224 */ /* 0x000fe200078e0002 */
[----:B------:R-:W-:Y:S01]  /*0730*/  LOP3.LUT R5, R5, R4, RZ, 0x3c, !PT ;  /* 0x0000000405057212 */ /* 0x000fe200078e3cff */
[----:B------:R-:W-:Y:S01]  /*0740*/  IMAD.MOV.U32 R4, RZ, RZ, R6 ;  /* 0x000000ffff047224 */ /* 0x000fe200078e0006 */
[----:B------:R-:W-:Y:S01]  /*0750*/  @P1 LOP3.LUT R13, R13, R6, RZ, 0x3c, !PT ;  /* 0x000000060d0d1212 */ /* 0x000fe200078e3cff */
[----:B------:R-:W-:Y:S02]  /*0760*/  @P1 IMAD.MOV.U32 R8, RZ, RZ, R9 ;  /* 0x000000ffff081224 */ /* 0x000fe400078e0009 */
[----:B------:R-:W-:Y:S01]  /*0770*/  IMAD.MOV.U32 R2, RZ, RZ, R5 ;  /* 0x000000ffff027224 */ /* 0x000fe200078e0005 */
[----:B------:R-:W-:Y:S01]  /*0780*/  @P1 SHF.R.S32.HI R5, RZ, 0x4, R13 ;  /* 0x00000004ff051819 */ /* 0x000fe2000001140d */
[----:B------:R-:W-:-:S02]  /*0790*/  @P1 IMAD.MOV.U32 R4, RZ, RZ, R11 ;  /* 0x000000ffff041224 */ /* 0x000fc400078e000b */
[--C-:B------:R-:W-:Y:S01]  /*07a0*/  @P1 IMAD.MOV.U32 R7, RZ, RZ, R2.reuse ;  /* 0x000000ffff071224 */ /* 0x100fe200078e0002 */
[----:B------:R-:W-:-:S04]  /*07b0*/  @P1 SHF.R.S32.HI R10, RZ, 0x15, R2 ;  /* 0x00000015ff0a1819 */ /* 0x000fc80000011402 */
[----:B------:R-:W-:-:S04]  /*07c0*/  @P1 LOP3.LUT R10, R10, R5, R2, 0x96, !PT ;  /* 0x000000050a0a1212 */ /* 0x000fc800078e9602 */
[----:B------:R-:W-:-:S05]  /*07d0*/  @P1 LOP3.LUT R10, R10, R13, RZ, 0x3c, !PT ;  /* 0x0000000d0a0a1212 */ /* 0x000fca00078e3cff */
[----:B------:R-:W-:-:S07]  /*07e0*/  @P1 IMAD.MOV.U32 R2, RZ, RZ, R10 ;  /* 0x000000ffff021224 */ /* 0x000fce00078e000a */
.L_x_8:
[----:B------:R-:W-:Y:S05]  /*07f0*/  BSYNC.RECONVERGENT B0 ;  /* 0x0000000000007941 */ /* 0x000fea0003800200 */
.L_x_7:
[----:B------:R-:W-:-:S04]  /*0800*/  UISETP.NE.U32.AND UP0, UPT, UR10, URZ, UPT ;  /* 0x000000ff0a00728c */ /* 0x000fc8000bf05070 */
[----:B------:R-:W-:-:S09]  /*0810*/  UISETP.NE.AND.EX UP0, UPT, UR11, URZ, UPT, UP0 ;  /* 0x000000ff0b00728c */ /* 0x000fd2000bf05300 */
[----:B------:R-:W-:Y:S05]  /*0820*/  BRA.U !UP0, `(.L_x_12) ;  /* 0x0000000108907547 */ /* 0x000fea000b800000 */
[----:B------:R-:W-:-:S03]  /*0830*/  UMOV UR5, 0xffffffff ;  /* 0xffffffff00057882 */ /* 0x000fc60000000000 */
[----:B------:R-:W-:Y:S05]  /*0840*/  BRA.DIV UR5, `(.L_x_13) ;  /* 0x00000002058c7947 */ /* 0x000fea000b800000 */
[----:B------:R-:W-:Y:S06]  /*0850*/  BAR.SYNC.DEFER_BLOCKING 0x0 ;  /* 0x0000000000007b1d */ /* 0x000fec0000010000 */
.L_x_21:
[----:B------:R-:W-:Y:S04]  /*0860*/  BSSY B0, `(.L_x_14) ;  /* 0x0000019000007945 */ /* 0x000fe80003800000 */
[----:B------:R-:W-:Y:S05]  /*0870*/  @P0 BRA `(.L_x_15) ;  /* 0x00000000005c0947 */ /* 0x000fea0003800000 */
[----:B------:R-:W0:Y:S01]  /*0880*/  S2R R9, SR_LANEID ;  /* 0x0000000000097919 */ /* 0x000e220000000000 */
[----:B------:R-:W-:Y:S01]  /*0890*/  VOTEU.ANY UR5, UPT, PT ;  /* 0x0000000000057886 */ /* 0x000fe200038e0100 */
[----:B------:R-:W-:Y:S01]  /*08a0*/  IMAD.U32 R10, RZ, RZ, UR10 ;  /* 0x0000000aff0a7e24 */ /* 0x000fe2000f8e00ff */
[----:B------:R-:W0:Y:S01]  /*08b0*/  FLO.U32 R6, UR5 ;  /* 0x0000000500067d00 */ /* 0x000e2200080e0000 */
[----:B------:R-:W-:-:S07]  /*08c0*/  IMAD.U32 R11, RZ, RZ, UR11 ;  /* 0x0000000bff0b7e24 */ /* 0x000fce000f8e00ff */
[----:B------:R-:W1:Y:S01]  /*08d0*/  POPC R5, UR5 ;  /* 0x0000000500057d09 */ /* 0x000e620008000000 */
[----:B0-----:R-:W-:Y:S01]  /*08e0*/  ISETP.EQ.U32.AND P1, PT, R6, R9, PT ;  /* 0x000000090600720c */ /* 0x001fe20003f22070 */
[----:B-1----:R-:W-:-:S12]  /*08f0*/  IMAD R9, R5, UR4, RZ ;  /* 0x0000000405097c24 */ /* 0x002fd8000f8e02ff */
[----:B------:R-:W-:Y:S06]  /*0900*/  @P1 MEMBAR.ALL.GPU ;  /* 0x0000000000001992 */ /* 0x000fec000000a000 */
[----:B------:R-:W-:-:S00]  /*0910*/  @P1 ERRBAR ;  /* 0x00000000000019ab */ /* 0x000fc00000000000 */
[----:B------:R-:W-:Y:S06]  /*0920*/  @P1 CGAERRBAR ;  /* 0x00000000000015ab */ /* 0x000fec0000000000 */
[----:B------:R-:W2:Y:S01]  /*0930*/  @P1 ATOM.E.ADD.STRONG.GPU PT, R9, desc[UR14][R10.64+0x4], R9 ;  /* 0x800004090a09198a */ /* 0x000ea200081ef10e */
[----:B------:R-:W0:Y:S02]  /*0940*/  S2R R12, SR_LTMASK ;  /* 0x00000000000c7919 */ /* 0x000e240000003900 */
[----:B0-----:R-:W-:-:S06]  /*0950*/  LOP3.LUT R12, R12, UR5, RZ, 0xc0, !PT ;  /* 0x000000050c0c7c12 */ /* 0x001fcc000f8ec0ff */
[----:B------:R-:W0:Y:S01]  /*0960*/  POPC R12, R12 ;  /* 0x0000000c000c7309 */ /* 0x000e220000000000 */
[----:B--2---:R-:W0:Y:S02]  /*0970*/  SHFL.IDX PT, R5, R9, R6, 0x1f ;  /* 0x00001f0609057589 */ /* 0x004e2400000e0000 */
[----:B0-----:R-:W-:-:S07]  /*0980*/  IMAD R5, R12, UR4, R5 ;  /* 0x000000040c057c24 */ /* 0x001fce000f8e0205 */
.L_x_16:
[----:B------:R-:W2:Y:S04]  /*0990*/  LD.E.STRONG.GPU R6, desc[UR14][R10.64+0x4] ;  /* 0x0000040e0a067980 */ /* 0x000ea8000c10f900 */
[----:B--2---:R-:W-:Y:S01]  /*09a0*/  CCTL.IVALL ;  /* 0x00000000ff00798f */ /* 0x004fe20002000000 */
[----:B------:R-:W-:Y:S05]  /*09b0*/  YIELD ;  /* 0x0000000000007946 */ /* 0x000fea0003800000 */
[----:B------:R-:W-:-:S04]  /*09c0*/  LOP3.LUT R6, R6, R5, RZ, 0x3c, !PT ;  /* 0x0000000506067212 */ /* 0x000fc800078e3cff */
[----:B------:R-:W-:-:S13]  /*09d0*/  ISETP.GT.AND P1, PT, R6, -0x1, PT ;  /* 0xffffffff0600780c */ /* 0x000fda0003f24270 */
[----:B------:R-:W-:Y:S05]  /*09e0*/  @P1 BRA `(.L_x_16) ;  /* 0xfffffffc00e81947 */ /* 0x000fea000383ffff */
.L_x_15:
[----:B------:R-:W-:Y:S05]  /*09f0*/  BSYNC B0 ;  /* 0x0000000000007941 */ /* 0x000fea0003800000 */
.L_x_14:
[----:B------:R-:W-:-:S03]  /*0a00*/  UMOV UR5, 0xffffffff ;  /* 0xffffffff00057882 */ /* 0x000fc60000000000 */
[----:B------:R-:W-:Y:S05]  /*0a10*/  BRA.DIV UR5, `(.L_x_17) ;  /* 0x0000000205487947 */ /* 0x000fea000b800000 */
[----:B------:R-:W-:Y:S06]  /*0a20*/  BAR.SYNC.DEFER_BLOCKING 0x0 ;  /* 0x0000000000007b1d */ /* 0x000fec0000010000 */
.L_x_24:
[----:B------:R-:W-:-:S05]  /*0a30*/  VIADD R0, R0, 0x1 ;  /* 0x0000000100007836 */ /* 0x000fca0000000000 */
[----:B------:R-:W-:-:S13]  /*0a40*/  ISETP.NE.AND P1, PT, R0, R3, PT ;  /* 0x000000030000720c */ /* 0x000fda0003f25270 */
[----:B------:R-:W-:Y:S05]  /*0a50*/  @P1 BRA `(.L_x_18) ;  /* 0xfffffff8000c1947 */ /* 0x000fea000383ffff */
[----:B------:R-:W-:Y:S05]  /*0a60*/  EXIT ;  /* 0x000000000000794d */ /* 0x000fea0003800000 */
.L_x_12:
[----:B------:R-:W-:Y:S05]  /*0a70*/  BPT.TRAP 0x1 ;  /* 0x000000040000795c */ /* 0x000fea0000300000 */
.L_x_13:
[----:B------:R-:W-:Y:S01]  /*0a80*/  BSSY B0, `(.L_x_19) ;  /* 0x000000a000007945 */ /* 0x000fe20003800000 */
[----:B------:R-:W-:Y:S02]  /*0a90*/  IMAD.MOV.U32 R6, RZ, RZ, 0x0 ;  /* 0x00000000ff067424 */ /* 0x000fe400078e00ff */
[----:B------:R-:W-:Y:S02]  /*0aa0*/  IMAD.MOV.U32 R9, RZ, RZ, 0x0 ;  /* 0x00000000ff097424 */ /* 0x000fe400078e00ff */
[----:B------:R-:W-:-:S07]  /*0ab0*/  IMAD.MOV.U32 R5, RZ, RZ, -0x1 ;  /* 0xffffffffff057424 */ /* 0x000fce00078e00ff */
[----:B------:R-:W-:Y:S05]  /*0ac0*/  WARPSYNC.COLLECTIVE.ALL `(.L_x_20) ;  /* 0x0000000000147948 */ /* 0x000fea0003c00000 */
[----:B------:R-:W-:-:S04]  /*0ad0*/  SHF.L.U32 R9, R9, 0x10, RZ ;  /* 0x0000001009097819 */ /* 0x000fc800000006ff */
[----:B------:R-:W-:-:S05]  /*0ae0*/  LOP3.LUT R9, R9, 0xf, R6, 0xf8, !PT ;  /* 0x0000000f09097812 */ /* 0x000fca00078ef806 */
[----:B------:R0:W-:Y:S02]  /*0af0*/  BAR.SYNC.DEFER_BLOCKING R9, R9 ;  /* 0x000000090000731d */ /* 0x0001e40000010000 */
[----:B0-----:R-:W-:-:S04]  /*0b00*/  SHF.R.U32 R9, R9, 0x10, RZ ;  /* 0x0000001009097819 */ /* 0x001fc800000016ff */
[----:B------:R-:W-:Y:S05]  /*0b10*/  ENDCOLLECTIVE ;  /* 0x000000000000791b */ /* 0x000fea0003800000 */
.L_x_20:
[----:B------:R-:W-:Y:S05]  /*0b20*/  BSYNC B0 ;  /* 0x0000000000007941 */ /* 0x000fea0003800000 */
.L_x_19:
[----:B------:R-:W-:Y:S05]  /*0b30*/  BRA `(.L_x_21) ;  /* 0xfffffffc00487947 */ /* 0x000fea000383ffff */
.L_x_17:
        /* <DEDUP_REMOVED lines=10> */
.L_x_23:
[----:B------:R-:W-:Y:S05]  /*0be0*/  BSYNC B0 ;  /* 0x0000000000007941 */ /* 0x000fea0003800000 */
.L_x_22:
[----:B------:R-:W-:Y:S05]  /*0bf0*/  BRA `(.L_x_24) ;  /* 0xfffffffc008c7947 */ /* 0x000fea000383ffff */
.L_x_25:
        /* <DEDUP_REMOVED lines=16> */
.L_x_27:


//--------------------- .nv.shared.reserved.0     --------------------------
	.section	.nv.shared.reserved.0,"aw",@nobits
	.weak		__nv_reservedSMEM_offset_0_alias
	.size		__nv_reservedSMEM_offset_0_alias, 0, 64
	.other		__nv_reservedSMEM_offset_0_alias,@"STO_CUDA_RESERVED_SHARED STV_DEFAULT"
__nv_reservedSMEM_offset_0_alias:
	.zero		0
	.zero		64


//--------------------- .nv.constant0._Z14xorShiftNoSyncPii --------------------------
	.section	.nv.constant0._Z14xorShiftNoSyncPii,"a",@progbits
	.sectionflags	@""
	.align	4
.nv.constant0._Z14xorShiftNoSyncPii:
	.zero		908


//--------------------- .nv.constant0._Z8xorShiftPii --------------------------
	.section	.nv.constant0._Z8xorShiftPii,"a",@progbits
	.sectionflags	@""
	.align	4
.nv.constant0._Z8xorShiftPii:
	.zero		908


//--------------------- SYMBOLS --------------------------

	.type		.nv.reservedSmem.offset0,@object
	.size		.nv.reservedSmem.offset0,0x4
